//
// Generated by NVIDIA NVVM Compiler
//
// Compiler Build ID: CL-36424714
// Cuda compilation tools, release 13.0, V13.0.88
// Based on NVVM 20.0.0
//

.version 9.0
.target sm_100
.address_size 64

	// .globl	_Z13gpu_transposePiS_i

.visible .entry _Z13gpu_transposePiS_i(
	.param .u64 .ptr .align 1 _Z13gpu_transposePiS_i_param_0,
	.param .u64 .ptr .align 1 _Z13gpu_transposePiS_i_param_1,
	.param .u32 _Z13gpu_transposePiS_i_param_2
)
{
	.reg .pred 	%p<2>;
	.reg .b32 	%r<14>;
	.reg .b64 	%rd<9>;

	ld.param.u64 	%rd1, [_Z13gpu_transposePiS_i_param_0];
	ld.param.u64 	%rd2, [_Z13gpu_transposePiS_i_param_1];
	ld.param.u32 	%r3, [_Z13gpu_transposePiS_i_param_2];
	mov.u32 	%r4, %ctaid.y;
	mov.u32 	%r5, %ntid.y;
	mov.u32 	%r6, %tid.y;
	mad.lo.s32 	%r1, %r4, %r5, %r6;
	mov.u32 	%r7, %ctaid.x;
	mov.u32 	%r8, %ntid.x;
	mov.u32 	%r9, %tid.x;
	mad.lo.s32 	%r2, %r7, %r8, %r9;
	max.s32 	%r10, %r1, %r2;
	setp.ge.s32 	%p1, %r10, %r3;
	@%p1 bra 	$L__BB0_2;
	cvta.to.global.u64 	%rd3, %rd1;
	cvta.to.global.u64 	%rd4, %rd2;
	mad.lo.s32 	%r11, %r3, %r1, %r2;
	mul.wide.s32 	%rd5, %r11, 4;
	add.s64 	%rd6, %rd3, %rd5;
	ld.global.u32 	%r12, [%rd6];
	mad.lo.s32 	%r13, %r3, %r2, %r1;
	mul.wide.s32 	%rd7, %r13, 4;
	add.s64 	%rd8, %rd4, %rd7;
	st.global.u32 	[%rd8], %r12;
$L__BB0_2:
	ret;

}


// ===== COMPILED SASS (sm_100) =====

	.target	sm_100

	.elftype	@"ET_EXEC"


//--------------------- .note.nv.tkinfo           --------------------------
	.section	.note.nv.tkinfo,"",@"SHT_NOTE"
	.sectionflags	@"SHF_NOTE_NV_TKINFO"
	.tkinfo
        /*0018*/ 	.word	0x00000002
        /*0030*/ 	.string	""
        /*0030*/ 	.string	"ptxas"
        /*0030*/ 	.string	"Cuda compilation tools, release 13.0, V13.0.88"
        /*0030*/ 	.string	"Build cuda_13.0.r13.0/compiler.36424714_0"
        /*0030*/ 	.string	"-arch sm_100 -m 64 "



//--------------------- .note.nv.cuinfo           --------------------------
	.section	.note.nv.cuinfo,"",@"SHT_NOTE"
	.sectionflags	@"SHF_NOTE_NV_CUINFO"
        /*0018*/ 	.short	0x0002
        /*001a*/ 	.short	0x0064
        /*001c*/ 	.short	0x0082
	.zero		2


//--------------------- .nv.info                  --------------------------
	.section	.nv.info,"",@"SHT_CUDA_INFO"
	.align	4


	//----- nvinfo : EIATTR_REGCOUNT
	.align		4
        /*0000*/ 	.byte	0x04, 0x2f
        /*0002*/ 	.short	(.L_1 - .L_0)
	.align		4
.L_0:
        /*0004*/ 	.word	index@(_Z13gpu_transposePiS_i)
        /*0008*/ 	.word	0x0000000a


	//----- nvinfo : EIATTR_FRAME_SIZE
	.align		4
.L_1:
        /*000c*/ 	.byte	0x04, 0x11
        /*000e*/ 	.short	(.L_3 - .L_2)
	.align		4
.L_2:
        /*0010*/ 	.word	index@(_Z13gpu_transposePiS_i)
        /*0014*/ 	.word	0x00000000


	//----- nvinfo : EIATTR_MIN_STACK_SIZE
	.align		4
.L_3:
        /*0018*/ 	.byte	0x04, 0x12
        /*001a*/ 	.short	(.L_5 - .L_4)
	.align		4
.L_4:
        /*001c*/ 	.word	index@(_Z13gpu_transposePiS_i)
        /*0020*/ 	.word	0x00000000
.L_5:


//--------------------- .nv.compat                --------------------------
	.section	.nv.compat,"",@"SHT_CUDA_COMPAT_INFO"
	.align	4
        /*0000*/ 	.byte	0x02, 0x09, 0x00, 0x00, 0x02, 0x02, 0x01, 0x00, 0x02, 0x05, 0x05, 0x00, 0x03, 0x07, 0x01, 0x01
        /*0010*/ 	.byte	0x02, 0x03, 0x00, 0x00, 0x02, 0x06, 0x01, 0x00, 0x04, 0x0b, 0x08, 0x00, 0x09, 0x00, 0x00, 0x00
        /*0020*/ 	.byte	0x00, 0x00, 0x00, 0x00


//--------------------- .nv.info._Z13gpu_transposePiS_i --------------------------
	.section	.nv.info._Z13gpu_transposePiS_i,"",@"SHT_CUDA_INFO"
	.sectionflags	@""
	.align	4


	//----- nvinfo : EIATTR_CUDA_API_VERSION
	.align		4
        /*0000*/ 	.byte	0x04, 0x37
        /*0002*/ 	.short	(.L_7 - .L_6)
.L_6:
        /*0004*/ 	.word	0x00000082


	//----- nvinfo : EIATTR_KPARAM_INFO
	.align		4
.L_7:
        /*0008*/ 	.byte	0x04, 0x17
        /*000a*/ 	.short	(.L_9 - .L_8)
.L_8:
        /*000c*/ 	.word	0x00000000
        /*0010*/ 	.short	0x0002
        /*0012*/ 	.short	0x0010
        /*0014*/ 	.byte	0x00, 0xf0, 0x11, 0x00


	//----- nvinfo : EIATTR_KPARAM_INFO
	.align		4
.L_9:
        /*0018*/ 	.byte	0x04, 0x17
        /*001a*/ 	.short	(.L_11 - .L_10)
.L_10:
        /*001c*/ 	.word	0x00000000
        /*0020*/ 	.short	0x0001
        /*0022*/ 	.short	0x0008
        /*0024*/ 	.byte	0x00, 0xf5, 0x21, 0x00


	//----- nvinfo : EIATTR_KPARAM_INFO
	.align		4
.L_11:
        /*0028*/ 	.byte	0x04, 0x17
        /*002a*/ 	.short	(.L_13 - .L_12)
.L_12:
        /*002c*/ 	.word	0x00000000
        /*0030*/ 	.short	0x0000
        /*0032*/ 	.short	0x0000
        /*0034*/ 	.byte	0x00, 0xf5, 0x21, 0x00


	//----- nvinfo : EIATTR_SPARSE_MMA_MASK
	.align		4
.L_13:
        /*0038*/ 	.byte	0x03, 0x50
        /*003a*/ 	.short	0x0000


	//----- nvinfo : EIATTR_MAXREG_COUNT
	.align		4
        /*003c*/ 	.byte	0x03, 0x1b
        /*003e*/ 	.short	0x00ff


	//----- nvinfo : EIATTR_MERCURY_ISA_VERSION
	.align		4
        /*0040*/ 	.byte	0x03, 0x5f
        /*0042*/ 	.short	0x0101


	//----- nvinfo : EIATTR_VRC_CTA_INIT_COUNT
	.align		4
        /*0044*/ 	.byte	0x02, 0x4a
	.zero		1
	.zero		1


	//----- nvinfo : EIATTR_EXIT_INSTR_OFFSETS
	.align		4
        /*0048*/ 	.byte	0x04, 0x1c
        /*004a*/ 	.short	(.L_15 - .L_14)


	//   ....[0]....
.L_14:
        /*004c*/ 	.word	0x000000c0


	//   ....[1]....
        /*0050*/ 	.word	0x00000160


	//----- nvinfo : EIATTR_CBANK_PARAM_SIZE
	.align		4
.L_15:
        /*0054*/ 	.byte	0x03, 0x19
        /*0056*/ 	.short	0x0014


	//----- nvinfo : EIATTR_PARAM_CBANK
	.align		4
        /*0058*/ 	.byte	0x04, 0x0a
        /*005a*/ 	.short	(.L_17 - .L_16)
	.align		4
.L_16:
        /*005c*/ 	.word	index@(.nv.constant0._Z13gpu_transposePiS_i)
        /*0060*/ 	.short	0x0380
        /*0062*/ 	.short	0x0014


	//----- nvinfo : EIATTR_SW_WAR
	.align		4
.L_17:
        /*0064*/ 	.byte	0x04, 0x36
        /*0066*/ 	.short	(.L_19 - .L_18)
.L_18:
        /*0068*/ 	.word	0x00000008
.L_19:


//--------------------- .nv.callgraph             --------------------------
	.section	.nv.callgraph,"",@"SHT_CUDA_CALLGRAPH"
	.align	4
	.sectionentsize	8
	.align		4
        /*0000*/ 	.word	0x00000000
	.align		4
        /*0004*/ 	.word	0xffffffff
	.align		4
        /*0008*/ 	.word	0x00000000
	.align		4
        /*000c*/ 	.word	0xfffffffe
	.align		4
        /*0010*/ 	.word	0x00000000
	.align		4
        /*0014*/ 	.word	0xfffffffd
	.align		4
        /*0018*/ 	.word	0x00000000
	.align		4
        /*001c*/ 	.word	0xfffffffc


//--------------------- .text._Z13gpu_transposePiS_i --------------------------
	.section	.text._Z13gpu_transposePiS_i,"ax",@progbits
	.align	128
        .global         _Z13gpu_transposePiS_i
        .type           _Z13gpu_transposePiS_i,@function
        .size           _Z13gpu_transposePiS_i,(.L_x_1 - _Z13gpu_transposePiS_i)
        .other          _Z13gpu_transposePiS_i,@"STO_CUDA_ENTRY STV_DEFAULT"
_Z13gpu_transposePiS_i:
.text._Z13gpu_transposePiS_i:
[----:B------:R-:W-:Y:S01]  /*0000*/  LDC R1, c[0x0][0x37c] ;  /* 0x0000df00ff017b82 */ /* 0x000fe20000000800 */
[----:B------:R-:W0:Y:S07]  /*0010*/  S2R R3, SR_TID.Y ;  /* 0x0000000000037919 */ /* 0x000e2e0000002200 */
[----:B------:R-:W0:Y:S01]  /*0020*/  LDC R0, c[0x0][0x364] ;  /* 0x0000d900ff007b82 */ /* 0x000e220000000800 */
[----:B------:R-:W1:Y:S01]  /*0030*/  LDCU UR6, c[0x0][0x390] ;  /* 0x00007200ff0677ac */ /* 0x000e620008000800 */
[----:B------:R-:W2:Y:S06]  /*0040*/  S2R R2, SR_TID.X ;  /* 0x0000000000027919 */ /* 0x000eac0000002100 */
[----:B------:R-:W0:Y:S08]  /*0050*/  S2UR UR4, SR_CTAID.Y ;  /* 0x00000000000479c3 */ /* 0x000e300000002600 */
[----:B------:R-:W2:Y:S08]  /*0060*/  S2UR UR5, SR_CTAID.X ;  /* 0x00000000000579c3 */ /* 0x000eb00000002500 */
[----:B------:R-:W2:Y:S01]  /*0070*/  LDC R7, c[0x0][0x360] ;  /* 0x0000d800ff077b82 */ /* 0x000ea20000000800 */
[----:B0-----:R-:W-:-:S02]  /*0080*/  IMAD R0, R0, UR4, R3 ;  /* 0x0000000400007c24 */ /* 0x001fc4000f8e0203 */
[----:B--2---:R-:W-:-:S05]  /*0090*/  IMAD R7, R7, UR5, R2 ;  /* 0x0000000507077c24 */ /* 0x004fca000f8e0202 */
[----:B------:R-:W-:-:S04]  /*00a0*/  VIMNMX R2, PT, PT, R0, R7, !PT ;  /* 0x0000000700027248 */ /* 0x000fc80007fe0100 */
[----:B-1----:R-:W-:-:S13]  /*00b0*/  ISETP.GE.AND P0, PT, R2, UR6, PT ;  /* 0x0000000602007c0c */ /* 0x002fda000bf06270 */
[----:B------:R-:W-:Y:S05]  /*00c0*/  @P0 EXIT ;  /* 0x000000000000094d */ /* 0x000fea0003800000 */
[----:B------:R-:W0:Y:S01]  /*00d0*/  LDC.64 R2, c[0x0][0x380] ;  /* 0x0000e000ff027b82 */ /* 0x000e220000000a00 */
[----:B------:R-:W1:Y:S01]  /*00e0*/  LDCU.64 UR4, c[0x0][0x358] ;  /* 0x00006b00ff0477ac */ /* 0x000e620008000a00 */
[----:B------:R-:W-:-:S04]  /*00f0*/  IMAD R5, R0, UR6, R7 ;  /* 0x0000000600057c24 */ /* 0x000fc8000f8e0207 */
[----:B0-----:R-:W-:Y:S02]  /*0100*/  IMAD.WIDE R2, R5, 0x4, R2 ;  /* 0x0000000405027825 */ /* 0x001fe400078e0202 */
[----:B------:R-:W0:Y:S04]  /*0110*/  LDC.64 R4, c[0x0][0x388] ;  /* 0x0000e200ff047b82 */ /* 0x000e280000000a00 */
[----:B-1----:R-:W2:Y:S01]  /*0120*/  LDG.E R3, desc[UR4][R2.64] ;  /* 0x0000000402037981 */ /* 0x002ea2000c1e1900 */
[----:B------:R-:W-:-:S04]  /*0130*/  IMAD R7, R7, UR6, R0 ;  /* 0x0000000607077c24 */ /* 0x000fc8000f8e0200 */
[----:B0-----:R-:W-:-:S05]  /*0140*/  IMAD.WIDE R4, R7, 0x4, R4 ;  /* 0x0000000407047825 */ /* 0x001fca00078e0204 */
[----:B--2---:R-:W-:Y:S01]  /*0150*/  STG.E desc[UR4][R4.64], R3 ;  /* 0x0000000304007986 */ /* 0x004fe2000c101904 */
[----:B------:R-:W-:Y:S05]  /*0160*/  EXIT ;  /* 0x000000000000794d */ /* 0x000fea0003800000 */
.L_x_0:
[----:B------:R-:W-:-:S00]  /*0170*/  BRA `(.L_x_0) ;  /* 0xfffffffc00fc7947 */ /* 0x000fc0000383ffff */
[----:B------:R-:W-:-:S00]  /*0180*/  NOP ;  /* 0x0000000000007918 */ /* 0x000fc00000000000 */
[----:B------:R-:W-:-:S00]  /*0190*/  NOP ;  /* 0x0000000000007918 */ /* 0x000fc00000000000 */
[----:B------:R-:W-:-:S00]  /*01a0*/  NOP ;  /* 0x0000000000007918 */ /* 0x000fc00000000000 */
[----:B------:R-:W-:-:S00]  /*01b0*/  NOP ;  /* 0x0000000000007918 */ /* 0x000fc00000000000 */
[----:B------:R-:W-:-:S00]  /*01c0*/  NOP ;  /* 0x0000000000007918 */ /* 0x000fc00000000000 */
[----:B------:R-:W-:-:S00]  /*01d0*/  NOP ;  /* 0x0000000000007918 */ /* 0x000fc00000000000 */
[----:B------:R-:W-:-:S00]  /*01e0*/  NOP ;  /* 0x0000000000007918 */ /* 0x000fc00000000000 */
[----:B------:R-:W-:-:S00]  /*01f0*/  NOP ;  /* 0x0000000000007918 */ /* 0x000fc00000000000 */
.L_x_1:


//--------------------- .nv.shared.reserved.0     --------------------------
	.section	.nv.shared.reserved.0,"aw",@nobits
	.weak		__nv_reservedSMEM_offset_0_alias
	.size		__nv_reservedSMEM_offset_0_alias, 0, 64
	.other		__nv_reservedSMEM_offset_0_alias,@"STO_CUDA_RESERVED_SHARED STV_DEFAULT"
__nv_reservedSMEM_offset_0_alias:
	.zero		0
	.zero		64


//--------------------- .nv.constant0._Z13gpu_transposePiS_i --------------------------
	.section	.nv.constant0._Z13gpu_transposePiS_i,"a",@progbits
	.sectionflags	@""
	.align	4
.nv.constant0._Z13gpu_transposePiS_i:
	.zero		916


//--------------------- SYMBOLS --------------------------

	.type		.nv.reservedSmem.offset0,@object
	.size		.nv.reservedSmem.offset0,0x4
